	.headerflags	@"EF_CUDA_TEXMODE_UNIFIED EF_CUDA_64BIT_ADDRESS EF_CUDA_ACCELERATORS EF_CUDA_SM90 EF_CUDA_VIRTUAL_SM(EF_CUDA_SM90)"
	.elftype	@"ET_EXEC"


//--------------------- .nv.info                  --------------------------
	.section	.nv.info,"",@"SHT_CUDA_INFO"
	.align	4


	//----- nvinfo : EIATTR_REGCOUNT
	.align		4
        /*0000*/ 	.byte	0x04, 0x2f
        /*0002*/ 	.short	(.L_1 - .L_0)
	.align		4
.L_0:
        /*0004*/ 	.word	index@(triton_poi_fused_add_mean_pow_sub_7)
        /*0008*/ 	.word	0x0000001e


	//----- nvinfo : EIATTR_MIN_STACK_SIZE
	.align		4
.L_1:
        /*000c*/ 	.byte	0x04, 0x12
        /*000e*/ 	.short	(.L_3 - .L_2)
	.align		4
.L_2:
        /*0010*/ 	.word	index@(triton_poi_fused_add_mean_pow_sub_7)
        /*0014*/ 	.word	0x00000000


	//----- nvinfo : EIATTR_FRAME_SIZE
	.align		4
.L_3:
        /*0018*/ 	.byte	0x04, 0x11
        /*001a*/ 	.short	(.L_5 - .L_4)
	.align		4
.L_4:
        /*001c*/ 	.word	index@(triton_poi_fused_add_mean_pow_sub_7)
        /*0020*/ 	.word	0x00000000


	//----- nvinfo : EIATTR_MIN_STACK_SIZE
	.align		4
.L_5:
        /*0024*/ 	.byte	0x04, 0x12
        /*0026*/ 	.short	(.L_7 - .L_6)
	.align		4
.L_6:
        /*0028*/ 	.word	index@(triton_poi_fused_add_mean_pow_sub_7)
        /*002c*/ 	.word	0x00000000
.L_7:


//--------------------- .nv.info.triton_poi_fused_add_mean_pow_sub_7 --------------------------
	.section	.nv.info.triton_poi_fused_add_mean_pow_sub_7,"",@"SHT_CUDA_INFO"
	.sectionflags	@""
	.align	4


	//----- nvinfo : EIATTR_CUDA_API_VERSION
	.align		4
        /*0000*/ 	.byte	0x04, 0x37
        /*0002*/ 	.short	(.L_9 - .L_8)
.L_8:
        /*0004*/ 	.word	0x0000007c


	//----- nvinfo : EIATTR_KPARAM_INFO
	.align		4
.L_9:
        /*0008*/ 	.byte	0x04, 0x17
        /*000a*/ 	.short	(.L_11 - .L_10)
.L_10:
        /*000c*/ 	.word	0x00000000
        /*0010*/ 	.short	0x0004
        /*0012*/ 	.short	0x0020
        /*0014*/ 	.byte	0x00, 0xf0, 0x11, 0x00


	//----- nvinfo : EIATTR_KPARAM_INFO
	.align		4
.L_11:
        /*0018*/ 	.byte	0x04, 0x17
        /*001a*/ 	.short	(.L_13 - .L_12)
.L_12:
        /*001c*/ 	.word	0x00000000
        /*0020*/ 	.short	0x0003
        /*0022*/ 	.short	0x0018
        /*0024*/ 	.byte	0x00, 0xf4, 0x21, 0x00


	//----- nvinfo : EIATTR_KPARAM_INFO
	.align		4
.L_13:
        /*0028*/ 	.byte	0x04, 0x17
        /*002a*/ 	.short	(.L_15 - .L_14)
.L_14:
        /*002c*/ 	.word	0x00000000
        /*0030*/ 	.short	0x0002
        /*0032*/ 	.short	0x0010
        /*0034*/ 	.byte	0x00, 0xf4, 0x21, 0x00


	//----- nvinfo : EIATTR_KPARAM_INFO
	.align		4
.L_15:
        /*0038*/ 	.byte	0x04, 0x17
        /*003a*/ 	.short	(.L_17 - .L_16)
.L_16:
        /*003c*/ 	.word	0x00000000
        /*0040*/ 	.short	0x0001
        /*0042*/ 	.short	0x0008
        /*0044*/ 	.byte	0x00, 0xf4, 0x21, 0x00


	//----- nvinfo : EIATTR_KPARAM_INFO
	.align		4
.L_17:
        /*0048*/ 	.byte	0x04, 0x17
        /*004a*/ 	.short	(.L_19 - .L_18)
.L_18:
        /*004c*/ 	.word	0x00000000
        /*0050*/ 	.short	0x0000
        /*0052*/ 	.short	0x0000
        /*0054*/ 	.byte	0x00, 0xf4, 0x21, 0x00


	//----- nvinfo : EIATTR_SPARSE_MMA_MASK
	.align		4
.L_19:
        /*0058*/ 	.byte	0x03, 0x50
        /*005a*/ 	.short	0x0000


	//----- nvinfo : EIATTR_MAXREG_COUNT
	.align		4
        /*005c*/ 	.byte	0x03, 0x1b
        /*005e*/ 	.short	0x00ff


	//----- nvinfo : EIATTR_EXIT_INSTR_OFFSETS
	.align		4
        /*0060*/ 	.byte	0x04, 0x1c
        /*0062*/ 	.short	(.L_21 - .L_20)


	//   ....[0]....
.L_20:
        /*0064*/ 	.word	0x00000400


	//   ....[1]....
        /*0068*/ 	.word	0x00000430


	//----- nvinfo : EIATTR_REQNTID
	.align		4
.L_21:
        /*006c*/ 	.byte	0x04, 0x10
        /*006e*/ 	.short	(.L_23 - .L_22)
.L_22:
        /*0070*/ 	.word	0x00000020
        /*0074*/ 	.word	0x00000001
        /*0078*/ 	.word	0x00000001


	//----- nvinfo : EIATTR_CBANK_PARAM_SIZE
	.align		4
.L_23:
        /*007c*/ 	.byte	0x03, 0x19
        /*007e*/ 	.short	0x0024


	//----- nvinfo : EIATTR_PARAM_CBANK
	.align		4
        /*0080*/ 	.byte	0x04, 0x0a
        /*0082*/ 	.short	(.L_25 - .L_24)
	.align		4
.L_24:
        /*0084*/ 	.word	index@(.nv.constant0.triton_poi_fused_add_mean_pow_sub_7)
        /*0088*/ 	.short	0x0210
        /*008a*/ 	.short	0x0024


	//----- nvinfo : EIATTR_SW_WAR
	.align		4
.L_25:
        /*008c*/ 	.byte	0x04, 0x36
        /*008e*/ 	.short	(.L_27 - .L_26)
.L_26:
        /*0090*/ 	.word	0x00000008
.L_27:


//--------------------- .nv.callgraph             --------------------------
	.section	.nv.callgraph,"",@"SHT_CUDA_CALLGRAPH"
	.align	4
	.sectionentsize	8
	.align		4
        /*0000*/ 	.word	0x00000000
	.align		4
        /*0004*/ 	.word	0xffffffff
	.align		4
        /*0008*/ 	.word	0x00000000
	.align		4
        /*000c*/ 	.word	0xfffffffe
	.align		4
        /*0010*/ 	.word	0x00000000
	.align		4
        /*0014*/ 	.word	0xfffffffd
	.align		4
        /*0018*/ 	.word	0x00000000
	.align		4
        /*001c*/ 	.word	0xfffffffc


//--------------------- .text.triton_poi_fused_add_mean_pow_sub_7 --------------------------
	.section	.text.triton_poi_fused_add_mean_pow_sub_7,"ax",@progbits
	.align	128
        .global         triton_poi_fused_add_mean_pow_sub_7
        .type           triton_poi_fused_add_mean_pow_sub_7,@function
        .size           triton_poi_fused_add_mean_pow_sub_7,(.L_x_1 - triton_poi_fused_add_mean_pow_sub_7)
        .other          triton_poi_fused_add_mean_pow_sub_7,@"STO_CUDA_ENTRY STV_DEFAULT"
triton_poi_fused_add_mean_pow_sub_7:
.text.triton_poi_fused_add_mean_pow_sub_7:
[----:B------:R-:W0:Y:S02]  /*0000*/  LDC R1, c[0x0][0x28] ;  /* 0x00000a00ff017b82 */ /* 0x000e240000000800 */
[----:B------:R-:W1:Y:S01]  /*0010*/  S2R R20, SR_TID.X ;  /* 0x0000000000147919 */ /* 0x000e620000002100 */
[----:B------:R-:W2:Y:S01]  /*0020*/  LDC.64 R14, c[0x0][0x210] ;  /* 0x00008400ff0e7b82 */ /* 0x000ea20000000a00 */
[----:B------:R-:W-:Y:S01]  /*0030*/  MOV R18, RZ ;  /* 0x000000ff00127202 */ /* 0x000fe20000000f00 */
[----:B------:R-:W-:Y:S01]  /*0040*/  HFMA2.MMA R21, -RZ, RZ, 0, 0 ;  /* 0x00000000ff157435 */ /* 0x000fe200000001ff */
[----:B------:R-:W3:Y:S01]  /*0050*/  S2R R19, SR_CTAID.X ;  /* 0x0000000000137919 */ /* 0x000ee20000002500 */
[----:B------:R-:W-:-:S04]  /*0060*/  ULDC.64 UR4, c[0x0][0x208] ;  /* 0x0000820000047ab9 */ /* 0x000fc80000000a00 */
[----:B------:R-:W4:Y:S01]  /*0070*/  LDC.64 R16, c[0x0][0x218] ;  /* 0x00008600ff107b82 */ /* 0x000f220000000a00 */
[----:B-1----:R-:W-:-:S04]  /*0080*/  LOP3.LUT R0, R20, 0xf, RZ, 0xc0, !PT ;  /* 0x0000000f14007812 */ /* 0x002fc800078ec0ff */
[----:B---3--:R-:W-:-:S04]  /*0090*/  LEA R19, R19, R0, 0x4 ;  /* 0x0000000013137211 */ /* 0x008fc800078e20ff */
[----:B------:R-:W-:Y:S02]  /*00a0*/  SHF.R.S32.HI R0, RZ, 0x1f, R19 ;  /* 0x0000001fff007819 */ /* 0x000fe40000011413 */
[----:B------:R-:W-:Y:S02]  /*00b0*/  ISETP.GE.AND P0, PT, R19, 0x10, PT ;  /* 0x000000101300780c */ /* 0x000fe40003f06270 */
[----:B------:R-:W-:-:S04]  /*00c0*/  LEA.HI R0, R0, R19, RZ, 0x2 ;  /* 0x0000001300007211 */ /* 0x000fc800078f10ff */
[C---:B------:R-:W-:Y:S02]  /*00d0*/  SHF.L.U32 R2, R0.reuse, 0x2, RZ ;  /* 0x0000000200027819 */ /* 0x040fe400000006ff */
[----:B------:R-:W-:Y:S02]  /*00e0*/  LOP3.LUT R0, R0, 0xfffffffc, RZ, 0xc0, !PT ;  /* 0xfffffffc00007812 */ /* 0x000fe400078ec0ff */
[----:B------:R-:W-:-:S04]  /*00f0*/  LOP3.LUT R2, R2, 0xfffffff0, RZ, 0xc0, !PT ;  /* 0xfffffff002027812 */ /* 0x000fc800078ec0ff */
[----:B------:R-:W-:Y:S01]  /*0100*/  IADD3 R9, R2, R19, -R0 ;  /* 0x0000001302097210 */ /* 0x000fe20007ffe800 */
[----:B------:R-:W-:-:S03]  /*0110*/  HFMA2.MMA R0, -RZ, RZ, 0, 0 ;  /* 0x00000000ff007435 */ /* 0x000fc600000001ff */
[----:B------:R-:W-:Y:S01]  /*0120*/  IADD3 R13, R9, 0x4, RZ ;  /* 0x00000004090d7810 */ /* 0x000fe20007ffe0ff */
[----:B--2---:R-:W-:Y:S01]  /*0130*/  IMAD.WIDE R2, R9, 0x4, R14 ;  /* 0x0000000409027825 */ /* 0x004fe200078e020e */
[----:B------:R-:W-:-:S03]  /*0140*/  IADD3 R25, R9, 0x8, RZ ;  /* 0x0000000809197810 */ /* 0x000fc60007ffe0ff */
[----:B------:R-:W-:Y:S01]  /*0150*/  IMAD.WIDE R6, R13, 0x4, R14 ;  /* 0x000000040d067825 */ /* 0x000fe200078e020e */
[----:B------:R-:W-:Y:S01]  /*0160*/  IADD3 R27, R9, 0xc, RZ ;  /* 0x0000000c091b7810 */ /* 0x000fe20007ffe0ff */
[----:B------:R1:W2:Y:S01]  /*0170*/  @!P0 LDG.E R0, desc[UR4][R2.64] ;  /* 0x0000000402008981 */ /* 0x0002a2000c1e1900 */
[----:B------:R-:W-:Y:S01]  /*0180*/  MOV R23, RZ ;  /* 0x000000ff00177202 */ /* 0x000fe20000000f00 */
[--C-:B----4-:R-:W-:Y:S02]  /*0190*/  IMAD.WIDE R4, R9, 0x4, R16.reuse ;  /* 0x0000000409047825 */ /* 0x110fe400078e0210 */
[----:B------:R3:W4:Y:S02]  /*01a0*/  @!P0 LDG.E R18, desc[UR4][R6.64] ;  /* 0x0000000406128981 */ /* 0x000724000c1e1900 */
[----:B------:R-:W-:Y:S02]  /*01b0*/  IMAD.WIDE R8, R13, 0x4, R16 ;  /* 0x000000040d087825 */ /* 0x000fe400078e0210 */
[----:B------:R5:W2:Y:S01]  /*01c0*/  @!P0 LDG.E R21, desc[UR4][R4.64] ;  /* 0x0000000404158981 */ /* 0x000aa2000c1e1900 */
[----:B-1----:R-:W-:Y:S01]  /*01d0*/  CS2R R2, SRZ ;  /* 0x0000000000027805 */ /* 0x002fe2000001ff00 */
[----:B------:R-:W-:-:S02]  /*01e0*/  IMAD.WIDE R10, R25, 0x4, R14 ;  /* 0x00000004190a7825 */ /* 0x000fc400078e020e */
[----:B------:R-:W4:Y:S01]  /*01f0*/  @!P0 LDG.E R23, desc[UR4][R8.64] ;  /* 0x0000000408178981 */ /* 0x000f22000c1e1900 */
[----:B---3--:R-:W-:Y:S01]  /*0200*/  HFMA2.MMA R6, -RZ, RZ, 0, 0 ;  /* 0x00000000ff067435 */ /* 0x008fe200000001ff */
[----:B------:R-:W-:Y:S02]  /*0210*/  IMAD.WIDE R12, R25, 0x4, R16 ;  /* 0x00000004190c7825 */ /* 0x000fe400078e0210 */
[----:B------:R-:W3:Y:S01]  /*0220*/  @!P0 LDG.E R2, desc[UR4][R10.64] ;  /* 0x000000040a028981 */ /* 0x000ee2000c1e1900 */
[----:B-----5:R-:W-:Y:S01]  /*0230*/  MOV R5, RZ ;  /* 0x000000ff00057202 */ /* 0x020fe20000000f00 */
[C---:B------:R-:W-:Y:S02]  /*0240*/  IMAD.WIDE R14, R27.reuse, 0x4, R14 ;  /* 0x000000041b0e7825 */ /* 0x040fe400078e020e */
[----:B------:R-:W3:Y:S02]  /*0250*/  @!P0 LDG.E R3, desc[UR4][R12.64] ;  /* 0x000000040c038981 */ /* 0x000ee4000c1e1900 */
[----:B------:R-:W-:-:S02]  /*0260*/  IMAD.WIDE R16, R27, 0x4, R16 ;  /* 0x000000041b107825 */ /* 0x000fc400078e0210 */
[----:B------:R-:W5:Y:S04]  /*0270*/  @!P0 LDG.E R6, desc[UR4][R14.64] ;  /* 0x000000040e068981 */ /* 0x000f68000c1e1900 */
[----:B------:R-:W5:Y:S01]  /*0280*/  @!P0 LDG.E R5, desc[UR4][R16.64] ;  /* 0x0000000410058981 */ /* 0x000f62000c1e1900 */
[----:B------:R-:W-:-:S04]  /*0290*/  LOP3.LUT P0, RZ, R20, 0x10, RZ, 0xc0, !PT ;  /* 0x0000001014ff7812 */ /* 0x000fc8000780c0ff */
[----:B------:R-:W-:Y:S01]  /*02a0*/  ISETP.LT.AND P0, PT, R19, 0x10, !P0 ;  /* 0x000000101300780c */ /* 0x000fe20004701270 */
[----:B--2---:R-:W-:Y:S01]  /*02b0*/  FADD R0, R21, R0 ;  /* 0x0000000015007221 */ /* 0x004fe20000000000 */
[----:B----4-:R-:W-:-:S04]  /*02c0*/  FADD R23, R23, R18 ;  /* 0x0000001217177221 */ /* 0x010fc80000000000 */
[----:B------:R-:W-:Y:S01]  /*02d0*/  FADD R4, R0, R23 ;  /* 0x0000001700047221 */ /* 0x000fe20000000000 */
[----:B---3--:R-:W-:Y:S02]  /*02e0*/  FADD R7, R3, R2 ;  /* 0x0000000203077221 */ /* 0x008fe40000000000 */
[----:B------:R-:W1:Y:S01]  /*02f0*/  LDC.64 R2, c[0x0][0x220] ;  /* 0x00008800ff027b82 */ /* 0x000e620000000a00 */
[----:B-----5:R-:W-:Y:S01]  /*0300*/  FADD R6, R5, R6 ;  /* 0x0000000605067221 */ /* 0x020fe20000000000 */
[----:B------:R-:W-:-:S04]  /*0310*/  FADD R5, R4, R7 ;  /* 0x0000000704057221 */ /* 0x000fc80000000000 */
[----:B------:R-:W-:Y:S02]  /*0320*/  FADD R8, R6, R5 ;  /* 0x0000000506087221 */ /* 0x000fe40000000000 */
[----:B------:R-:W2:Y:S02]  /*0330*/  LDC.64 R4, c[0x0][0x228] ;  /* 0x00008a00ff047b82 */ /* 0x000ea40000000a00 */
[----:B------:R-:W-:-:S04]  /*0340*/  FMUL R9, R8, 0.25 ;  /* 0x3e80000008097820 */ /* 0x000fc80000400000 */
[--C-:B------:R-:W-:Y:S01]  /*0350*/  FADD R23, R23, -R9.reuse ;  /* 0x8000000917177221 */ /* 0x100fe20000000000 */
[----:B------:R-:W-:-:S03]  /*0360*/  FADD R0, R0, -R9 ;  /* 0x8000000900007221 */ /* 0x000fc60000000000 */
[----:B------:R-:W-:Y:S01]  /*0370*/  FMUL R23, R23, R23 ;  /* 0x0000001717177220 */ /* 0x000fe20000400000 */
[----:B-1----:R-:W-:-:S04]  /*0380*/  IMAD.WIDE R2, R19, 0x4, R2 ;  /* 0x0000000413027825 */ /* 0x002fc800078e0202 */
[----:B------:R-:W-:Y:S01]  /*0390*/  FFMA R23, R0, R0, R23 ;  /* 0x0000000000177223 */ /* 0x000fe20000000017 */
[--C-:B------:R-:W-:Y:S01]  /*03a0*/  FADD R0, R7, -R9.reuse ;  /* 0x8000000907007221 */ /* 0x100fe20000000000 */
[----:B------:R-:W-:Y:S01]  /*03b0*/  FADD R6, R6, -R9 ;  /* 0x8000000906067221 */ /* 0x000fe20000000000 */
[----:B------:R1:W-:Y:S02]  /*03c0*/  @P0 STG.E desc[UR4][R2.64], R9 ;  /* 0x0000000902000986 */ /* 0x0003e4000c101904 */
[----:B------:R-:W-:-:S04]  /*03d0*/  FFMA R23, R0, R0, R23 ;  /* 0x0000000000177223 */ /* 0x000fc80000000017 */
[----:B------:R-:W-:Y:S01]  /*03e0*/  FFMA R23, R6, R6, R23 ;  /* 0x0000000606177223 */ /* 0x000fe20000000017 */
[----:B--2---:R-:W-:Y:S01]  /*03f0*/  IMAD.WIDE R4, R19, 0x4, R4 ;  /* 0x0000000413047825 */ /* 0x004fe200078e0204 */
[----:B------:R-:W-:Y:S06]  /*0400*/  @!P0 EXIT ;  /* 0x000000000000894d */ /* 0x000fec0003800000 */
[----:B------:R-:W-:-:S05]  /*0410*/  FMUL R23, R23, 0.25 ;  /* 0x3e80000017177820 */ /* 0x000fca0000400000 */
[----:B------:R-:W-:Y:S01]  /*0420*/  STG.E desc[UR4][R4.64], R23 ;  /* 0x0000001704007986 */ /* 0x000fe2000c101904 */
[----:B------:R-:W-:Y:S05]  /*0430*/  EXIT ;  /* 0x000000000000794d */ /* 0x000fea0003800000 */
.L_x_0:
[----:B------:R-:W-:-:S00]  /*0440*/  BRA `(.L_x_0) ;  /* 0xfffffffc00fc7947 */ /* 0x000fc0000383ffff */
[----:B------:R-:W-:-:S00]  /*0450*/  NOP ;  /* 0x0000000000007918 */ /* 0x000fc00000000000 */
        /* <DEDUP_REMOVED lines=10> */
.L_x_1:


//--------------------- .nv.constant0.triton_poi_fused_add_mean_pow_sub_7 --------------------------
	.section	.nv.constant0.triton_poi_fused_add_mean_pow_sub_7,"a",@progbits
	.sectionflags	@""
	.align	4
.nv.constant0.triton_poi_fused_add_mean_pow_sub_7:
	.zero		564
